//
// Generated by NVIDIA NVVM Compiler
//
// Compiler Build ID: CL-36424714
// Cuda compilation tools, release 13.0, V13.0.88
// Based on NVVM 20.0.0
//

.version 9.0
.target sm_100
.address_size 64

	// .globl	_Z9MatrixAddPfS_S_

.visible .entry _Z9MatrixAddPfS_S_(
	.param .u64 .ptr .align 1 _Z9MatrixAddPfS_S__param_0,
	.param .u64 .ptr .align 1 _Z9MatrixAddPfS_S__param_1,
	.param .u64 .ptr .align 1 _Z9MatrixAddPfS_S__param_2
)
{
	.reg .pred 	%p<2>;
	.reg .b32 	%r<6>;
	.reg .b32 	%f<4>;
	.reg .b64 	%rd<11>;

	ld.param.u64 	%rd1, [_Z9MatrixAddPfS_S__param_0];
	ld.param.u64 	%rd2, [_Z9MatrixAddPfS_S__param_1];
	ld.param.u64 	%rd3, [_Z9MatrixAddPfS_S__param_2];
	mov.u32 	%r1, %tid.x;
	mov.u32 	%r3, %tid.y;
	max.u32 	%r4, %r1, %r3;
	setp.gt.u32 	%p1, %r4, 4;
	@%p1 bra 	$L__BB0_2;
	cvta.to.global.u64 	%rd4, %rd1;
	cvta.to.global.u64 	%rd5, %rd2;
	cvta.to.global.u64 	%rd6, %rd3;
	mad.lo.s32 	%r5, %r3, 5, %r1;
	mul.wide.u32 	%rd7, %r5, 4;
	add.s64 	%rd8, %rd4, %rd7;
	ld.global.f32 	%f1, [%rd8];
	add.s64 	%rd9, %rd5, %rd7;
	ld.global.f32 	%f2, [%rd9];
	add.f32 	%f3, %f1, %f2;
	add.s64 	%rd10, %rd6, %rd7;
	st.global.f32 	[%rd10], %f3;
$L__BB0_2:
	ret;

}
	// .globl	_Z9MatrixSubPfS_S_
.visible .entry _Z9MatrixSubPfS_S_(
	.param .u64 .ptr .align 1 _Z9MatrixSubPfS_S__param_0,
	.param .u64 .ptr .align 1 _Z9MatrixSubPfS_S__param_1,
	.param .u64 .ptr .align 1 _Z9MatrixSubPfS_S__param_2
)
{
	.reg .pred 	%p<2>;
	.reg .b32 	%r<6>;
	.reg .b32 	%f<4>;
	.reg .b64 	%rd<11>;

	ld.param.u64 	%rd1, [_Z9MatrixSubPfS_S__param_0];
	ld.param.u64 	%rd2, [_Z9MatrixSubPfS_S__param_1];
	ld.param.u64 	%rd3, [_Z9MatrixSubPfS_S__param_2];
	mov.u32 	%r1, %tid.x;
	mov.u32 	%r3, %tid.y;
	max.u32 	%r4, %r1, %r3;
	setp.gt.u32 	%p1, %r4, 4;
	@%p1 bra 	$L__BB1_2;
	cvta.to.global.u64 	%rd4, %rd1;
	cvta.to.global.u64 	%rd5, %rd2;
	cvta.to.global.u64 	%rd6, %rd3;
	mad.lo.s32 	%r5, %r3, 5, %r1;
	mul.wide.u32 	%rd7, %r5, 4;
	add.s64 	%rd8, %rd4, %rd7;
	ld.global.f32 	%f1, [%rd8];
	add.s64 	%rd9, %rd5, %rd7;
	ld.global.f32 	%f2, [%rd9];
	sub.f32 	%f3, %f1, %f2;
	add.s64 	%rd10, %rd6, %rd7;
	st.global.f32 	[%rd10], %f3;
$L__BB1_2:
	ret;

}
	// .globl	_Z9MatrixMulPfS_S_
.visible .entry _Z9MatrixMulPfS_S_(
	.param .u64 .ptr .align 1 _Z9MatrixMulPfS_S__param_0,
	.param .u64 .ptr .align 1 _Z9MatrixMulPfS_S__param_1,
	.param .u64 .ptr .align 1 _Z9MatrixMulPfS_S__param_2
)
{
	.reg .pred 	%p<2>;
	.reg .b32 	%r<7>;
	.reg .b32 	%f<16>;
	.reg .b64 	%rd<13>;

	ld.param.u64 	%rd1, [_Z9MatrixMulPfS_S__param_0];
	ld.param.u64 	%rd2, [_Z9MatrixMulPfS_S__param_1];
	ld.param.u64 	%rd3, [_Z9MatrixMulPfS_S__param_2];
	mov.u32 	%r1, %tid.x;
	mov.u32 	%r3, %tid.y;
	max.u32 	%r4, %r1, %r3;
	setp.gt.u32 	%p1, %r4, 4;
	@%p1 bra 	$L__BB2_2;
	cvta.to.global.u64 	%rd4, %rd3;
	cvta.to.global.u64 	%rd5, %rd1;
	cvta.to.global.u64 	%rd6, %rd2;
	mul.lo.s32 	%r5, %r3, 5;
	mul.wide.u32 	%rd7, %r5, 4;
	add.s64 	%rd8, %rd5, %rd7;
	ld.global.f32 	%f1, [%rd8];
	mul.wide.u32 	%rd9, %r1, 4;
	add.s64 	%rd10, %rd6, %rd9;
	ld.global.f32 	%f2, [%rd10];
	fma.rn.f32 	%f3, %f1, %f2, 0f00000000;
	ld.global.f32 	%f4, [%rd8+4];
	ld.global.f32 	%f5, [%rd10+20];
	fma.rn.f32 	%f6, %f4, %f5, %f3;
	ld.global.f32 	%f7, [%rd8+8];
	ld.global.f32 	%f8, [%rd10+40];
	fma.rn.f32 	%f9, %f7, %f8, %f6;
	ld.global.f32 	%f10, [%rd8+12];
	ld.global.f32 	%f11, [%rd10+60];
	fma.rn.f32 	%f12, %f10, %f11, %f9;
	ld.global.f32 	%f13, [%rd8+16];
	ld.global.f32 	%f14, [%rd10+80];
	fma.rn.f32 	%f15, %f13, %f14, %f12;
	add.s32 	%r6, %r5, %r1;
	mul.wide.u32 	%rd11, %r6, 4;
	add.s64 	%rd12, %rd4, %rd11;
	st.global.f32 	[%rd12], %f15;
$L__BB2_2:
	ret;

}


// ===== COMPILED SASS (sm_100) =====

	.target	sm_100

	.elftype	@"ET_EXEC"


//--------------------- .note.nv.tkinfo           --------------------------
	.section	.note.nv.tkinfo,"",@"SHT_NOTE"
	.sectionflags	@"SHF_NOTE_NV_TKINFO"
	.tkinfo
        /*0018*/ 	.word	0x00000002
        /*0030*/ 	.string	""
        /*0030*/ 	.string	"ptxas"
        /*0030*/ 	.string	"Cuda compilation tools, release 13.0, V13.0.88"
        /*0030*/ 	.string	"Build cuda_13.0.r13.0/compiler.36424714_0"
        /*0030*/ 	.string	"-arch sm_100 -m 64 "



//--------------------- .note.nv.cuinfo           --------------------------
	.section	.note.nv.cuinfo,"",@"SHT_NOTE"
	.sectionflags	@"SHF_NOTE_NV_CUINFO"
        /*0018*/ 	.short	0x0002
        /*001a*/ 	.short	0x0064
        /*001c*/ 	.short	0x0082
	.zero		2


//--------------------- .nv.info                  --------------------------
	.section	.nv.info,"",@"SHT_CUDA_INFO"
	.align	4


	//----- nvinfo : EIATTR_REGCOUNT
	.align		4
        /*0000*/ 	.byte	0x04, 0x2f
        /*0002*/ 	.short	(.L_1 - .L_0)
	.align		4
.L_0:
        /*0004*/ 	.word	index@(_Z9MatrixAddPfS_S_)
        /*0008*/ 	.word	0x0000000c


	//----- nvinfo : EIATTR_FRAME_SIZE
	.align		4
.L_1:
        /*000c*/ 	.byte	0x04, 0x11
        /*000e*/ 	.short	(.L_3 - .L_2)
	.align		4
.L_2:
        /*0010*/ 	.word	index@(_Z9MatrixAddPfS_S_)
        /*0014*/ 	.word	0x00000000


	//----- nvinfo : EIATTR_REGCOUNT
	.align		4
.L_3:
        /*0018*/ 	.byte	0x04, 0x2f
        /*001a*/ 	.short	(.L_5 - .L_4)
	.align		4
.L_4:
        /*001c*/ 	.word	index@(_Z9MatrixSubPfS_S_)
        /*0020*/ 	.word	0x0000000c


	//----- nvinfo : EIATTR_FRAME_SIZE
	.align		4
.L_5:
        /*0024*/ 	.byte	0x04, 0x11
        /*0026*/ 	.short	(.L_7 - .L_6)
	.align		4
.L_6:
        /*0028*/ 	.word	index@(_Z9MatrixSubPfS_S_)
        /*002c*/ 	.word	0x00000000


	//----- nvinfo : EIATTR_REGCOUNT
	.align		4
.L_7:
        /*0030*/ 	.byte	0x04, 0x2f
        /*0032*/ 	.short	(.L_9 - .L_8)
	.align		4
.L_8:
        /*0034*/ 	.word	index@(_Z9MatrixMulPfS_S_)
        /*0038*/ 	.word	0x00000016


	//----- nvinfo : EIATTR_FRAME_SIZE
	.align		4
.L_9:
        /*003c*/ 	.byte	0x04, 0x11
        /*003e*/ 	.short	(.L_11 - .L_10)
	.align		4
.L_10:
        /*0040*/ 	.word	index@(_Z9MatrixMulPfS_S_)
        /*0044*/ 	.word	0x00000000


	//----- nvinfo : EIATTR_MIN_STACK_SIZE
	.align		4
.L_11:
        /*0048*/ 	.byte	0x04, 0x12
        /*004a*/ 	.short	(.L_13 - .L_12)
	.align		4
.L_12:
        /*004c*/ 	.word	index@(_Z9MatrixMulPfS_S_)
        /*0050*/ 	.word	0x00000000


	//----- nvinfo : EIATTR_MIN_STACK_SIZE
	.align		4
.L_13:
        /*0054*/ 	.byte	0x04, 0x12
        /*0056*/ 	.short	(.L_15 - .L_14)
	.align		4
.L_14:
        /*0058*/ 	.word	index@(_Z9MatrixSubPfS_S_)
        /*005c*/ 	.word	0x00000000


	//----- nvinfo : EIATTR_MIN_STACK_SIZE
	.align		4
.L_15:
        /*0060*/ 	.byte	0x04, 0x12
        /*0062*/ 	.short	(.L_17 - .L_16)
	.align		4
.L_16:
        /*0064*/ 	.word	index@(_Z9MatrixAddPfS_S_)
        /*0068*/ 	.word	0x00000000
.L_17:


//--------------------- .nv.compat                --------------------------
	.section	.nv.compat,"",@"SHT_CUDA_COMPAT_INFO"
	.align	4
        /*0000*/ 	.byte	0x02, 0x09, 0x00, 0x00, 0x02, 0x02, 0x01, 0x00, 0x02, 0x05, 0x05, 0x00, 0x03, 0x07, 0x01, 0x01
        /*0010*/ 	.byte	0x02, 0x03, 0x00, 0x00, 0x02, 0x06, 0x01, 0x00, 0x04, 0x0b, 0x08, 0x00, 0x09, 0x00, 0x00, 0x00
        /*0020*/ 	.byte	0x00, 0x00, 0x00, 0x00


//--------------------- .nv.info._Z9MatrixMulPfS_S_ --------------------------
	.section	.nv.info._Z9MatrixMulPfS_S_,"",@"SHT_CUDA_INFO"
	.sectionflags	@""
	.align	4


	//----- nvinfo : EIATTR_CUDA_API_VERSION
	.align		4
        /*0000*/ 	.byte	0x04, 0x37
        /*0002*/ 	.short	(.L_19 - .L_18)
.L_18:
        /*0004*/ 	.word	0x00000082


	//----- nvinfo : EIATTR_KPARAM_INFO
	.align		4
.L_19:
        /*0008*/ 	.byte	0x04, 0x17
        /*000a*/ 	.short	(.L_21 - .L_20)
.L_20:
        /*000c*/ 	.word	0x00000000
        /*0010*/ 	.short	0x0002
        /*0012*/ 	.short	0x0010
        /*0014*/ 	.byte	0x00, 0xf5, 0x21, 0x00


	//----- nvinfo : EIATTR_KPARAM_INFO
	.align		4
.L_21:
        /*0018*/ 	.byte	0x04, 0x17
        /*001a*/ 	.short	(.L_23 - .L_22)
.L_22:
        /*001c*/ 	.word	0x00000000
        /*0020*/ 	.short	0x0001
        /*0022*/ 	.short	0x0008
        /*0024*/ 	.byte	0x00, 0xf5, 0x21, 0x00


	//----- nvinfo : EIATTR_KPARAM_INFO
	.align		4
.L_23:
        /*0028*/ 	.byte	0x04, 0x17
        /*002a*/ 	.short	(.L_25 - .L_24)
.L_24:
        /*002c*/ 	.word	0x00000000
        /*0030*/ 	.short	0x0000
        /*0032*/ 	.short	0x0000
        /*0034*/ 	.byte	0x00, 0xf5, 0x21, 0x00


	//----- nvinfo : EIATTR_SPARSE_MMA_MASK
	.align		4
.L_25:
        /*0038*/ 	.byte	0x03, 0x50
        /*003a*/ 	.short	0x0000


	//----- nvinfo : EIATTR_MAXREG_COUNT
	.align		4
        /*003c*/ 	.byte	0x03, 0x1b
        /*003e*/ 	.short	0x00ff


	//----- nvinfo : EIATTR_MERCURY_ISA_VERSION
	.align		4
        /*0040*/ 	.byte	0x03, 0x5f
        /*0042*/ 	.short	0x0101


	//----- nvinfo : EIATTR_VRC_CTA_INIT_COUNT
	.align		4
        /*0044*/ 	.byte	0x02, 0x4a
	.zero		1
	.zero		1


	//----- nvinfo : EIATTR_EXIT_INSTR_OFFSETS
	.align		4
        /*0048*/ 	.byte	0x04, 0x1c
        /*004a*/ 	.short	(.L_27 - .L_26)


	//   ....[0]....
.L_26:
        /*004c*/ 	.word	0x00000050


	//   ....[1]....
        /*0050*/ 	.word	0x000001f0


	//----- nvinfo : EIATTR_CBANK_PARAM_SIZE
	.align		4
.L_27:
        /*0054*/ 	.byte	0x03, 0x19
        /*0056*/ 	.short	0x0018


	//----- nvinfo : EIATTR_PARAM_CBANK
	.align		4
        /*0058*/ 	.byte	0x04, 0x0a
        /*005a*/ 	.short	(.L_29 - .L_28)
	.align		4
.L_28:
        /*005c*/ 	.word	index@(.nv.constant0._Z9MatrixMulPfS_S_)
        /*0060*/ 	.short	0x0380
        /*0062*/ 	.short	0x0018


	//----- nvinfo : EIATTR_SW_WAR
	.align		4
.L_29:
        /*0064*/ 	.byte	0x04, 0x36
        /*0066*/ 	.short	(.L_31 - .L_30)
.L_30:
        /*0068*/ 	.word	0x00000008
.L_31:


//--------------------- .nv.info._Z9MatrixSubPfS_S_ --------------------------
	.section	.nv.info._Z9MatrixSubPfS_S_,"",@"SHT_CUDA_INFO"
	.sectionflags	@""
	.align	4


	//----- nvinfo : EIATTR_CUDA_API_VERSION
	.align		4
        /*0000*/ 	.byte	0x04, 0x37
        /*0002*/ 	.short	(.L_33 - .L_32)
.L_32:
        /*0004*/ 	.word	0x00000082


	//----- nvinfo : EIATTR_KPARAM_INFO
	.align		4
.L_33:
        /*0008*/ 	.byte	0x04, 0x17
        /*000a*/ 	.short	(.L_35 - .L_34)
.L_34:
        /*000c*/ 	.word	0x00000000
        /*0010*/ 	.short	0x0002
        /*0012*/ 	.short	0x0010
        /*0014*/ 	.byte	0x00, 0xf5, 0x21, 0x00


	//----- nvinfo : EIATTR_KPARAM_INFO
	.align		4
.L_35:
        /*0018*/ 	.byte	0x04, 0x17
        /*001a*/ 	.short	(.L_37 - .L_36)
.L_36:
        /*001c*/ 	.word	0x00000000
        /*0020*/ 	.short	0x0001
        /*0022*/ 	.short	0x0008
        /*0024*/ 	.byte	0x00, 0xf5, 0x21, 0x00


	//----- nvinfo : EIATTR_KPARAM_INFO
	.align		4
.L_37:
        /*0028*/ 	.byte	0x04, 0x17
        /*002a*/ 	.short	(.L_39 - .L_38)
.L_38:
        /*002c*/ 	.word	0x00000000
        /*0030*/ 	.short	0x0000
        /*0032*/ 	.short	0x0000
        /*0034*/ 	.byte	0x00, 0xf5, 0x21, 0x00


	//----- nvinfo : EIATTR_SPARSE_MMA_MASK
	.align		4
.L_39:
        /*0038*/ 	.byte	0x03, 0x50
        /*003a*/ 	.short	0x0000


	//----- nvinfo : EIATTR_MAXREG_COUNT
	.align		4
        /*003c*/ 	.byte	0x03, 0x1b
        /*003e*/ 	.short	0x00ff


	//----- nvinfo : EIATTR_MERCURY_ISA_VERSION
	.align		4
        /*0040*/ 	.byte	0x03, 0x5f
        /*0042*/ 	.short	0x0101


	//----- nvinfo : EIATTR_VRC_CTA_INIT_COUNT
	.align		4
        /*0044*/ 	.byte	0x02, 0x4a
	.zero		1
	.zero		1


	//----- nvinfo : EIATTR_EXIT_INSTR_OFFSETS
	.align		4
        /*0048*/ 	.byte	0x04, 0x1c
        /*004a*/ 	.short	(.L_41 - .L_40)


	//   ....[0]....
.L_40:
        /*004c*/ 	.word	0x00000050


	//   ....[1]....
        /*0050*/ 	.word	0x00000120


	//----- nvinfo : EIATTR_CBANK_PARAM_SIZE
	.align		4
.L_41:
        /*0054*/ 	.byte	0x03, 0x19
        /*0056*/ 	.short	0x0018


	//----- nvinfo : EIATTR_PARAM_CBANK
	.align		4
        /*0058*/ 	.byte	0x04, 0x0a
        /*005a*/ 	.short	(.L_43 - .L_42)
	.align		4
.L_42:
        /*005c*/ 	.word	index@(.nv.constant0._Z9MatrixSubPfS_S_)
        /*0060*/ 	.short	0x0380
        /*0062*/ 	.short	0x0018


	//----- nvinfo : EIATTR_SW_WAR
	.align		4
.L_43:
        /*0064*/ 	.byte	0x04, 0x36
        /*0066*/ 	.short	(.L_45 - .L_44)
.L_44:
        /*0068*/ 	.word	0x00000008
.L_45:


//--------------------- .nv.info._Z9MatrixAddPfS_S_ --------------------------
	.section	.nv.info._Z9MatrixAddPfS_S_,"",@"SHT_CUDA_INFO"
	.sectionflags	@""
	.align	4


	//----- nvinfo : EIATTR_CUDA_API_VERSION
	.align		4
        /*0000*/ 	.byte	0x04, 0x37
        /*0002*/ 	.short	(.L_47 - .L_46)
.L_46:
        /*0004*/ 	.word	0x00000082


	//----- nvinfo : EIATTR_KPARAM_INFO
	.align		4
.L_47:
        /*0008*/ 	.byte	0x04, 0x17
        /*000a*/ 	.short	(.L_49 - .L_48)
.L_48:
        /*000c*/ 	.word	0x00000000
        /*0010*/ 	.short	0x0002
        /*0012*/ 	.short	0x0010
        /*0014*/ 	.byte	0x00, 0xf5, 0x21, 0x00


	//----- nvinfo : EIATTR_KPARAM_INFO
	.align		4
.L_49:
        /*0018*/ 	.byte	0x04, 0x17
        /*001a*/ 	.short	(.L_51 - .L_50)
.L_50:
        /*001c*/ 	.word	0x00000000
        /*0020*/ 	.short	0x0001
        /*0022*/ 	.short	0x0008
        /*0024*/ 	.byte	0x00, 0xf5, 0x21, 0x00


	//----- nvinfo : EIATTR_KPARAM_INFO
	.align		4
.L_51:
        /*0028*/ 	.byte	0x04, 0x17
        /*002a*/ 	.short	(.L_53 - .L_52)
.L_52:
        /*002c*/ 	.word	0x00000000
        /*0030*/ 	.short	0x0000
        /*0032*/ 	.short	0x0000
        /*0034*/ 	.byte	0x00, 0xf5, 0x21, 0x00


	//----- nvinfo : EIATTR_SPARSE_MMA_MASK
	.align		4
.L_53:
        /*0038*/ 	.byte	0x03, 0x50
        /*003a*/ 	.short	0x0000


	//----- nvinfo : EIATTR_MAXREG_COUNT
	.align		4
        /*003c*/ 	.byte	0x03, 0x1b
        /*003e*/ 	.short	0x00ff


	//----- nvinfo : EIATTR_MERCURY_ISA_VERSION
	.align		4
        /*0040*/ 	.byte	0x03, 0x5f
        /*0042*/ 	.short	0x0101


	//----- nvinfo : EIATTR_VRC_CTA_INIT_COUNT
	.align		4
        /*0044*/ 	.byte	0x02, 0x4a
	.zero		1
	.zero		1


	//----- nvinfo : EIATTR_EXIT_INSTR_OFFSETS
	.align		4
        /*0048*/ 	.byte	0x04, 0x1c
        /*004a*/ 	.short	(.L_55 - .L_54)


	//   ....[0]....
.L_54:
        /*004c*/ 	.word	0x00000050


	//   ....[1]....
        /*0050*/ 	.word	0x00000120


	//----- nvinfo : EIATTR_CBANK_PARAM_SIZE
	.align		4
.L_55:
        /*0054*/ 	.byte	0x03, 0x19
        /*0056*/ 	.short	0x0018


	//----- nvinfo : EIATTR_PARAM_CBANK
	.align		4
        /*0058*/ 	.byte	0x04, 0x0a
        /*005a*/ 	.short	(.L_57 - .L_56)
	.align		4
.L_56:
        /*005c*/ 	.word	index@(.nv.constant0._Z9MatrixAddPfS_S_)
        /*0060*/ 	.short	0x0380
        /*0062*/ 	.short	0x0018


	//----- nvinfo : EIATTR_SW_WAR
	.align		4
.L_57:
        /*0064*/ 	.byte	0x04, 0x36
        /*0066*/ 	.short	(.L_59 - .L_58)
.L_58:
        /*0068*/ 	.word	0x00000008
.L_59:


//--------------------- .nv.callgraph             --------------------------
	.section	.nv.callgraph,"",@"SHT_CUDA_CALLGRAPH"
	.align	4
	.sectionentsize	8
	.align		4
        /*0000*/ 	.word	0x00000000
	.align		4
        /*0004*/ 	.word	0xffffffff
	.align		4
        /*0008*/ 	.word	0x00000000
	.align		4
        /*000c*/ 	.word	0xfffffffe
	.align		4
        /*0010*/ 	.word	0x00000000
	.align		4
        /*0014*/ 	.word	0xfffffffd
	.align		4
        /*0018*/ 	.word	0x00000000
	.align		4
        /*001c*/ 	.word	0xfffffffc


//--------------------- .text._Z9MatrixMulPfS_S_  --------------------------
	.section	.text._Z9MatrixMulPfS_S_,"ax",@progbits
	.align	128
        .global         _Z9MatrixMulPfS_S_
        .type           _Z9MatrixMulPfS_S_,@function
        .size           _Z9MatrixMulPfS_S_,(.L_x_3 - _Z9MatrixMulPfS_S_)
        .other          _Z9MatrixMulPfS_S_,@"STO_CUDA_ENTRY STV_DEFAULT"
_Z9MatrixMulPfS_S_:
.text._Z9MatrixMulPfS_S_:
[----:B------:R-:W-:Y:S01]  /*0000*/  LDC R1, c[0x0][0x37c] ;  /* 0x0000df00ff017b82 */ /* 0x000fe20000000800 */
[----:B------:R-:W0:Y:S01]  /*0010*/  S2R R16, SR_TID.X ;  /* 0x0000000000107919 */ /* 0x000e220000002100 */
[----:B------:R-:W0:Y:S02]  /*0020*/  S2R R9, SR_TID.Y ;  /* 0x0000000000097919 */ /* 0x000e240000002200 */
[----:B0-----:R-:W-:-:S04]  /*0030*/  VIMNMX.U32 R0, PT, PT, R16, R9, !PT ;  /* 0x0000000910007248 */ /* 0x001fc80007fe0000 */
[----:B------:R-:W-:-:S13]  /*0040*/  ISETP.GT.U32.AND P0, PT, R0, 0x4, PT ;  /* 0x000000040000780c */ /* 0x000fda0003f04070 */
[----:B------:R-:W-:Y:S05]  /*0050*/  @P0 EXIT ;  /* 0x000000000000094d */ /* 0x000fea0003800000 */
[----:B------:R-:W0:Y:S01]  /*0060*/  LDC.64 R4, c[0x0][0x380] ;  /* 0x0000e000ff047b82 */ /* 0x000e220000000a00 */
[----:B------:R-:W1:Y:S01]  /*0070*/  LDCU.64 UR4, c[0x0][0x358] ;  /* 0x00006b00ff0477ac */ /* 0x000e620008000a00 */
[----:B------:R-:W-:-:S06]  /*0080*/  LEA R9, R9, R9, 0x2 ;  /* 0x0000000909097211 */ /* 0x000fcc00078e10ff */
[----:B------:R-:W2:Y:S08]  /*0090*/  LDC.64 R6, c[0x0][0x388] ;  /* 0x0000e200ff067b82 */ /* 0x000eb00000000a00 */
[----:B------:R-:W3:Y:S01]  /*00a0*/  LDC.64 R2, c[0x0][0x390] ;  /* 0x0000e400ff027b82 */ /* 0x000ee20000000a00 */
[----:B0-----:R-:W-:-:S05]  /*00b0*/  IMAD.WIDE.U32 R4, R9, 0x4, R4 ;  /* 0x0000000409047825 */ /* 0x001fca00078e0004 */
[----:B-1----:R-:W4:Y:S01]  /*00c0*/  LDG.E R0, desc[UR4][R4.64] ;  /* 0x0000000404007981 */ /* 0x002f22000c1e1900 */
[----:B--2---:R-:W-:-:S03]  /*00d0*/  IMAD.WIDE.U32 R6, R16, 0x4, R6 ;  /* 0x0000000410067825 */ /* 0x004fc600078e0006 */
[----:B------:R-:W2:Y:S04]  /*00e0*/  LDG.E R13, desc[UR4][R4.64+0x4] ;  /* 0x00000404040d7981 */ /* 0x000ea8000c1e1900 */
[----:B------:R-:W4:Y:S04]  /*00f0*/  LDG.E R11, desc[UR4][R6.64] ;  /* 0x00000004060b7981 */ /* 0x000f28000c1e1900 */
[----:B------:R-:W2:Y:S04]  /*0100*/  LDG.E R8, desc[UR4][R6.64+0x14] ;  /* 0x0000140406087981 */ /* 0x000ea8000c1e1900 */
[----:B------:R-:W5:Y:S04]  /*0110*/  LDG.E R15, desc[UR4][R4.64+0x8] ;  /* 0x00000804040f7981 */ /* 0x000f68000c1e1900 */
[----:B------:R-:W5:Y:S04]  /*0120*/  LDG.E R10, desc[UR4][R6.64+0x28] ;  /* 0x00002804060a7981 */ /* 0x000f68000c1e1900 */
[----:B------:R-:W5:Y:S04]  /*0130*/  LDG.E R17, desc[UR4][R4.64+0xc] ;  /* 0x00000c0404117981 */ /* 0x000f68000c1e1900 */
[----:B------:R-:W5:Y:S04]  /*0140*/  LDG.E R12, desc[UR4][R6.64+0x3c] ;  /* 0x00003c04060c7981 */ /* 0x000f68000c1e1900 */
[----:B------:R-:W5:Y:S04]  /*0150*/  LDG.E R19, desc[UR4][R4.64+0x10] ;  /* 0x0000100404137981 */ /* 0x000f68000c1e1900 */
[----:B------:R-:W5:Y:S01]  /*0160*/  LDG.E R14, desc[UR4][R6.64+0x50] ;  /* 0x00005004060e7981 */ /* 0x000f62000c1e1900 */
[----:B------:R-:W-:-:S05]  /*0170*/  IADD3 R9, PT, PT, R9, R16, RZ ;  /* 0x0000001009097210 */ /* 0x000fca0007ffe0ff */
[----:B---3--:R-:W-:-:S04]  /*0180*/  IMAD.WIDE.U32 R2, R9, 0x4, R2 ;  /* 0x0000000409027825 */ /* 0x008fc800078e0002 */
[----:B----4-:R-:W-:-:S04]  /*0190*/  FFMA R0, R0, R11, RZ ;  /* 0x0000000b00007223 */ /* 0x010fc800000000ff */
[----:B--2---:R-:W-:-:S04]  /*01a0*/  FFMA R0, R13, R8, R0 ;  /* 0x000000080d007223 */ /* 0x004fc80000000000 */
[----:B-----5:R-:W-:-:S04]  /*01b0*/  FFMA R0, R15, R10, R0 ;  /* 0x0000000a0f007223 */ /* 0x020fc80000000000 */
[----:B------:R-:W-:-:S04]  /*01c0*/  FFMA R0, R17, R12, R0 ;  /* 0x0000000c11007223 */ /* 0x000fc80000000000 */
[----:B------:R-:W-:-:S05]  /*01d0*/  FFMA R19, R19, R14, R0 ;  /* 0x0000000e13137223 */ /* 0x000fca0000000000 */
[----:B------:R-:W-:Y:S01]  /*01e0*/  STG.E desc[UR4][R2.64], R19 ;  /* 0x0000001302007986 */ /* 0x000fe2000c101904 */
[----:B------:R-:W-:Y:S05]  /*01f0*/  EXIT ;  /* 0x000000000000794d */ /* 0x000fea0003800000 */
.L_x_0:
[----:B------:R-:W-:-:S00]  /*0200*/  BRA `(.L_x_0) ;  /* 0xfffffffc00fc7947 */ /* 0x000fc0000383ffff */
[----:B------:R-:W-:-:S00]  /*0210*/  NOP ;  /* 0x0000000000007918 */ /* 0x000fc00000000000 */
        /* <DEDUP_REMOVED lines=14> */
.L_x_3:


//--------------------- .text._Z9MatrixSubPfS_S_  --------------------------
	.section	.text._Z9MatrixSubPfS_S_,"ax",@progbits
	.align	128
        .global         _Z9MatrixSubPfS_S_
        .type           _Z9MatrixSubPfS_S_,@function
        .size           _Z9MatrixSubPfS_S_,(.L_x_4 - _Z9MatrixSubPfS_S_)
        .other          _Z9MatrixSubPfS_S_,@"STO_CUDA_ENTRY STV_DEFAULT"
_Z9MatrixSubPfS_S_:
.text._Z9MatrixSubPfS_S_:
        /* <DEDUP_REMOVED lines=8> */
[----:B------:R-:W-:-:S06]  /*0080*/  IMAD R9, R0, 0x5, R9 ;  /* 0x0000000500097824 */ /* 0x000fcc00078e0209 */
[----:B------:R-:W2:Y:S08]  /*0090*/  LDC.64 R4, c[0x0][0x388] ;  /* 0x0000e200ff047b82 */ /* 0x000eb00000000a00 */
[----:B------:R-:W3:Y:S01]  /*00a0*/  LDC.64 R6, c[0x0][0x390] ;  /* 0x0000e400ff067b82 */ /* 0x000ee20000000a00 */
[----:B0-----:R-:W-:-:S06]  /*00b0*/  IMAD.WIDE.U32 R2, R9, 0x4, R2 ;  /* 0x0000000409027825 */ /* 0x001fcc00078e0002 */
[----:B-1----:R-:W4:Y:S01]  /*00c0*/  LDG.E R2, desc[UR4][R2.64] ;  /* 0x0000000402027981 */ /* 0x002f22000c1e1900 */
[----:B--2---:R-:W-:-:S06]  /*00d0*/  IMAD.WIDE.U32 R4, R9, 0x4, R4 ;  /* 0x0000000409047825 */ /* 0x004fcc00078e0004 */
[----:B------:R-:W4:Y:S01]  /*00e0*/  LDG.E R5, desc[UR4][R4.64] ;  /* 0x0000000404057981 */ /* 0x000f22000c1e1900 */
[----:B---3--:R-:W-:-:S04]  /*00f0*/  IMAD.WIDE.U32 R6, R9, 0x4, R6 ;  /* 0x0000000409067825 */ /* 0x008fc800078e0006 */
[----:B----4-:R-:W-:-:S05]  /*0100*/  FADD R9, R2, -R5 ;  /* 0x8000000502097221 */ /* 0x010fca0000000000 */
[----:B------:R-:W-:Y:S01]  /*0110*/  STG.E desc[UR4][R6.64], R9 ;  /* 0x0000000906007986 */ /* 0x000fe2000c101904 */
[----:B------:R-:W-:Y:S05]  /*0120*/  EXIT ;  /* 0x000000000000794d */ /* 0x000fea0003800000 */
.L_x_1:
        /* <DEDUP_REMOVED lines=13> */
.L_x_4:


//--------------------- .text._Z9MatrixAddPfS_S_  --------------------------
	.section	.text._Z9MatrixAddPfS_S_,"ax",@progbits
	.align	128
        .global         _Z9MatrixAddPfS_S_
        .type           _Z9MatrixAddPfS_S_,@function
        .size           _Z9MatrixAddPfS_S_,(.L_x_5 - _Z9MatrixAddPfS_S_)
        .other          _Z9MatrixAddPfS_S_,@"STO_CUDA_ENTRY STV_DEFAULT"
_Z9MatrixAddPfS_S_:
.text._Z9MatrixAddPfS_S_:
        /* <DEDUP_REMOVED lines=16> */
[----:B----4-:R-:W-:-:S05]  /*0100*/  FADD R9, R2, R5 ;  /* 0x0000000502097221 */ /* 0x010fca0000000000 */
[----:B------:R-:W-:Y:S01]  /*0110*/  STG.E desc[UR4][R6.64], R9 ;  /* 0x0000000906007986 */ /* 0x000fe2000c101904 */
[----:B------:R-:W-:Y:S05]  /*0120*/  EXIT ;  /* 0x000000000000794d */ /* 0x000fea0003800000 */
.L_x_2:
        /* <DEDUP_REMOVED lines=13> */
.L_x_5:


//--------------------- .nv.shared.reserved.0     --------------------------
	.section	.nv.shared.reserved.0,"aw",@nobits
	.weak		__nv_reservedSMEM_offset_0_alias
	.size		__nv_reservedSMEM_offset_0_alias, 0, 64
	.other		__nv_reservedSMEM_offset_0_alias,@"STO_CUDA_RESERVED_SHARED STV_DEFAULT"
__nv_reservedSMEM_offset_0_alias:
	.zero		0
	.zero		64


//--------------------- .nv.constant0._Z9MatrixMulPfS_S_ --------------------------
	.section	.nv.constant0._Z9MatrixMulPfS_S_,"a",@progbits
	.sectionflags	@""
	.align	4
.nv.constant0._Z9MatrixMulPfS_S_:
	.zero		920


//--------------------- .nv.constant0._Z9MatrixSubPfS_S_ --------------------------
	.section	.nv.constant0._Z9MatrixSubPfS_S_,"a",@progbits
	.sectionflags	@""
	.align	4
.nv.constant0._Z9MatrixSubPfS_S_:
	.zero		920


//--------------------- .nv.constant0._Z9MatrixAddPfS_S_ --------------------------
	.section	.nv.constant0._Z9MatrixAddPfS_S_,"a",@progbits
	.sectionflags	@""
	.align	4
.nv.constant0._Z9MatrixAddPfS_S_:
	.zero		920


//--------------------- SYMBOLS --------------------------

	.type		.nv.reservedSmem.offset0,@object
	.size		.nv.reservedSmem.offset0,0x4
